	.headerflags	@"EF_CUDA_TEXMODE_UNIFIED EF_CUDA_64BIT_ADDRESS EF_CUDA_ACCELERATORS EF_CUDA_SM90 EF_CUDA_VIRTUAL_SM(EF_CUDA_SM90)"
	.elftype	@"ET_EXEC"


//--------------------- .nv.info                  --------------------------
	.section	.nv.info,"",@"SHT_CUDA_INFO"
	.align	4


	//----- nvinfo : EIATTR_REGCOUNT
	.align		4
        /*0000*/ 	.byte	0x04, 0x2f
        /*0002*/ 	.short	(.L_3 - .L_2)
	.align		4
.L_2:
        /*0004*/ 	.word	index@(triton_poi_fused__native_batch_norm_legit_no_training_relu_0)
        /*0008*/ 	.word	0x00000020


	//----- nvinfo : EIATTR_MIN_STACK_SIZE
	.align		4
.L_3:
        /*000c*/ 	.byte	0x04, 0x12
        /*000e*/ 	.short	(.L_5 - .L_4)
	.align		4
.L_4:
        /*0010*/ 	.word	index@(triton_poi_fused__native_batch_norm_legit_no_training_relu_0)
        /*0014*/ 	.word	0x00000000


	//----- nvinfo : EIATTR_FRAME_SIZE
	.align		4
.L_5:
        /*0018*/ 	.byte	0x04, 0x11
        /*001a*/ 	.short	(.L_7 - .L_6)
	.align		4
.L_6:
        /*001c*/ 	.word	index@(triton_poi_fused__native_batch_norm_legit_no_training_relu_0)
        /*0020*/ 	.word	0x00000000


	//----- nvinfo : EIATTR_MIN_STACK_SIZE
	.align		4
.L_7:
        /*0024*/ 	.byte	0x04, 0x12
        /*0026*/ 	.short	(.L_9 - .L_8)
	.align		4
.L_8:
        /*0028*/ 	.word	index@(triton_poi_fused__native_batch_norm_legit_no_training_relu_0)
        /*002c*/ 	.word	0x00000000
.L_9:


//--------------------- .nv.info.triton_poi_fused__native_batch_norm_legit_no_training_relu_0 --------------------------
	.section	.nv.info.triton_poi_fused__native_batch_norm_legit_no_training_relu_0,"",@"SHT_CUDA_INFO"
	.sectionflags	@""
	.align	4


	//----- nvinfo : EIATTR_CUDA_API_VERSION
	.align		4
        /*0000*/ 	.byte	0x04, 0x37
        /*0002*/ 	.short	(.L_11 - .L_10)
.L_10:
        /*0004*/ 	.word	0x0000007c


	//----- nvinfo : EIATTR_KPARAM_INFO
	.align		4
.L_11:
        /*0008*/ 	.byte	0x04, 0x17
        /*000a*/ 	.short	(.L_13 - .L_12)
.L_12:
        /*000c*/ 	.word	0x00000000
        /*0010*/ 	.short	0x0006
        /*0012*/ 	.short	0x0030
        /*0014*/ 	.byte	0x00, 0xf0, 0x11, 0x00


	//----- nvinfo : EIATTR_KPARAM_INFO
	.align		4
.L_13:
        /*0018*/ 	.byte	0x04, 0x17
        /*001a*/ 	.short	(.L_15 - .L_14)
.L_14:
        /*001c*/ 	.word	0x00000000
        /*0020*/ 	.short	0x0005
        /*0022*/ 	.short	0x0028
        /*0024*/ 	.byte	0x00, 0xf4, 0x21, 0x00


	//----- nvinfo : EIATTR_KPARAM_INFO
	.align		4
.L_15:
        /*0028*/ 	.byte	0x04, 0x17
        /*002a*/ 	.short	(.L_17 - .L_16)
.L_16:
        /*002c*/ 	.word	0x00000000
        /*0030*/ 	.short	0x0004
        /*0032*/ 	.short	0x0020
        /*0034*/ 	.byte	0x00, 0xf4, 0x21, 0x00


	//----- nvinfo : EIATTR_KPARAM_INFO
	.align		4
.L_17:
        /*0038*/ 	.byte	0x04, 0x17
        /*003a*/ 	.short	(.L_19 - .L_18)
.L_18:
        /*003c*/ 	.word	0x00000000
        /*0040*/ 	.short	0x0003
        /*0042*/ 	.short	0x0018
        /*0044*/ 	.byte	0x00, 0xf4, 0x21, 0x00


	//----- nvinfo : EIATTR_KPARAM_INFO
	.align		4
.L_19:
        /*0048*/ 	.byte	0x04, 0x17
        /*004a*/ 	.short	(.L_21 - .L_20)
.L_20:
        /*004c*/ 	.word	0x00000000
        /*0050*/ 	.short	0x0002
        /*0052*/ 	.short	0x0010
        /*0054*/ 	.byte	0x00, 0xf4, 0x21, 0x00


	//----- nvinfo : EIATTR_KPARAM_INFO
	.align		4
.L_21:
        /*0058*/ 	.byte	0x04, 0x17
        /*005a*/ 	.short	(.L_23 - .L_22)
.L_22:
        /*005c*/ 	.word	0x00000000
        /*0060*/ 	.short	0x0001
        /*0062*/ 	.short	0x0008
        /*0064*/ 	.byte	0x00, 0xf4, 0x21, 0x00


	//----- nvinfo : EIATTR_KPARAM_INFO
	.align		4
.L_23:
        /*0068*/ 	.byte	0x04, 0x17
        /*006a*/ 	.short	(.L_25 - .L_24)
.L_24:
        /*006c*/ 	.word	0x00000000
        /*0070*/ 	.short	0x0000
        /*0072*/ 	.short	0x0000
        /*0074*/ 	.byte	0x00, 0xf4, 0x21, 0x00


	//----- nvinfo : EIATTR_SPARSE_MMA_MASK
	.align		4
.L_25:
        /*0078*/ 	.byte	0x03, 0x50
        /*007a*/ 	.short	0x0000


	//----- nvinfo : EIATTR_MAXREG_COUNT
	.align		4
        /*007c*/ 	.byte	0x03, 0x1b
        /*007e*/ 	.short	0x00ff


	//----- nvinfo : EIATTR_EXIT_INSTR_OFFSETS
	.align		4
        /*0080*/ 	.byte	0x04, 0x1c
        /*0082*/ 	.short	(.L_27 - .L_26)


	//   ....[0]....
.L_26:
        /*0084*/ 	.word	0x000006c0


	//----- nvinfo : EIATTR_REQNTID
	.align		4
.L_27:
        /*0088*/ 	.byte	0x04, 0x10
        /*008a*/ 	.short	(.L_29 - .L_28)
.L_28:
        /*008c*/ 	.word	0x00000080
        /*0090*/ 	.word	0x00000001
        /*0094*/ 	.word	0x00000001


	//----- nvinfo : EIATTR_CBANK_PARAM_SIZE
	.align		4
.L_29:
        /*0098*/ 	.byte	0x03, 0x19
        /*009a*/ 	.short	0x0034


	//----- nvinfo : EIATTR_PARAM_CBANK
	.align		4
        /*009c*/ 	.byte	0x04, 0x0a
        /*009e*/ 	.short	(.L_31 - .L_30)
	.align		4
.L_30:
        /*00a0*/ 	.word	index@(.nv.constant0.triton_poi_fused__native_batch_norm_legit_no_training_relu_0)
        /*00a4*/ 	.short	0x0210
        /*00a6*/ 	.short	0x0034


	//----- nvinfo : EIATTR_SW_WAR
	.align		4
.L_31:
        /*00a8*/ 	.byte	0x04, 0x36
        /*00aa*/ 	.short	(.L_33 - .L_32)
.L_32:
        /*00ac*/ 	.word	0x00000008
.L_33:


//--------------------- .nv.callgraph             --------------------------
	.section	.nv.callgraph,"",@"SHT_CUDA_CALLGRAPH"
	.align	4
	.sectionentsize	8
	.align		4
        /*0000*/ 	.word	0x00000000
	.align		4
        /*0004*/ 	.word	0xffffffff
	.align		4
        /*0008*/ 	.word	0x00000000
	.align		4
        /*000c*/ 	.word	0xfffffffe
	.align		4
        /*0010*/ 	.word	0x00000000
	.align		4
        /*0014*/ 	.word	0xfffffffd
	.align		4
        /*0018*/ 	.word	0x00000000
	.align		4
        /*001c*/ 	.word	0xfffffffc


//--------------------- .nv.constant4             --------------------------
	.section	.nv.constant4,"a",@progbits
	.align	8
	.align		8
.nv.constant4:
        /*0000*/ 	.dword	_$_str
	.align		8
        /*0008*/ 	.dword	_$_str_$_2


//--------------------- .text.triton_poi_fused__native_batch_norm_legit_no_training_relu_0 --------------------------
	.section	.text.triton_poi_fused__native_batch_norm_legit_no_training_relu_0,"ax",@progbits
	.align	128
        .global         triton_poi_fused__native_batch_norm_legit_no_training_relu_0
        .type           triton_poi_fused__native_batch_norm_legit_no_training_relu_0,@function
        .size           triton_poi_fused__native_batch_norm_legit_no_training_relu_0,(.L_x_1 - triton_poi_fused__native_batch_norm_legit_no_training_relu_0)
        .other          triton_poi_fused__native_batch_norm_legit_no_training_relu_0,@"STO_CUDA_ENTRY STV_DEFAULT"
triton_poi_fused__native_batch_norm_legit_no_training_relu_0:
.text.triton_poi_fused__native_batch_norm_legit_no_training_relu_0:
[----:B------:R-:W-:Y:S01]  /*0000*/  LDC R1, c[0x0][0x28] ;  /* 0x00000a00ff017b82 */ /* 0x000fe20000000800 */
[----:B------:R-:W1:Y:S01]  /*0010*/  S2R R0, SR_TID.X ;  /* 0x0000000000007919 */ /* 0x000e620000002100 */
[----:B------:R-:W-:-:S06]  /*0020*/  ULDC.64 UR4, c[0x0][0x208] ;  /* 0x0000820000047ab9 */ /* 0x000fcc0000000a00 */
[----:B------:R-:W2:Y:S01]  /*0030*/  LDC.64 R16, c[0x0][0x218] ;  /* 0x00008600ff107b82 */ /* 0x000ea20000000a00 */
[----:B------:R-:W3:Y:S07]  /*0040*/  S2R R3, SR_CTAID.X ;  /* 0x0000000000037919 */ /* 0x000eee0000002500 */
[----:B------:R-:W4:Y:S08]  /*0050*/  LDC.64 R14, c[0x0][0x210] ;  /* 0x00008400ff0e7b82 */ /* 0x000f300000000a00 */
[----:B------:R-:W5:Y:S01]  /*0060*/  LDC.64 R12, c[0x0][0x230] ;  /* 0x00008c00ff0c7b82 */ /* 0x000f620000000a00 */
[----:B-1----:R-:W-:-:S02]  /*0070*/  SHF.L.U32 R0, R0, 0x2, RZ ;  /* 0x0000000200007819 */ /* 0x002fc400000006ff */
[----:B---3--:R-:W-:Y:S02]  /*0080*/  SHF.R.S32.HI R5, RZ, 0x15, R3 ;  /* 0x00000015ff057819 */ /* 0x008fe40000011403 */
[----:B------:R-:W-:Y:S02]  /*0090*/  LOP3.LUT R0, R0, 0x1fc, RZ, 0xc0, !PT ;  /* 0x000001fc00007812 */ /* 0x000fe400078ec0ff */
[----:B------:R-:W-:Y:S02]  /*00a0*/  SGXT R5, R5, 0x1 ;  /* 0x000000010505781a */ /* 0x000fe40000000200 */
[----:B------:R-:W-:Y:S02]  /*00b0*/  LEA R18, R3, R0, 0xa ;  /* 0x0000000003127211 */ /* 0x000fe400078e50ff */
[----:B------:R-:W1:Y:S02]  /*00c0*/  LDC.64 R2, c[0x0][0x220] ;  /* 0x00008800ff027b82 */ /* 0x000e640000000a00 */
[----:B------:R-:W-:-:S04]  /*00d0*/  LEA.HI R5, R5, R18, RZ, 0xc ;  /* 0x0000001205057211 */ /* 0x000fc800078f60ff */
[----:B------:R-:W-:Y:S02]  /*00e0*/  SHF.R.S32.HI R23, RZ, 0xc, R5 ;  /* 0x0000000cff177819 */ /* 0x000fe40000011405 */
[----:B------:R-:W-:Y:S02]  /*00f0*/  IADD3 R5, R5, 0x200, RZ ;  /* 0x0000020005057810 */ /* 0x000fe40007ffe0ff */
[----:B------:R-:W-:Y:S02]  /*0100*/  LEA.HI R0, R23, R23, RZ, 0x7 ;  /* 0x0000001717007211 */ /* 0x000fe400078f38ff */
[----:B------:R-:W-:Y:S02]  /*0110*/  SHF.R.S32.HI R5, RZ, 0xc, R5 ;  /* 0x0000000cff057819 */ /* 0x000fe40000011405 */
[----:B------:R-:W-:Y:S02]  /*0120*/  LOP3.LUT R0, R0, 0xffffff80, RZ, 0xc0, !PT ;  /* 0xffffff8000007812 */ /* 0x000fe400078ec0ff */
[----:B------:R-:W-:-:S02]  /*0130*/  LEA.HI R4, R5, R5, RZ, 0x7 ;  /* 0x0000000505047211 */ /* 0x000fc400078f38ff */
[----:B------:R-:W-:Y:S02]  /*0140*/  IADD3 R23, R23, -R0, RZ ;  /* 0x8000000017177210 */ /* 0x000fe40007ffe0ff */
[----:B------:R-:W-:-:S04]  /*0150*/  LOP3.LUT R4, R4, 0xffffff80, RZ, 0xc0, !PT ;  /* 0xffffff8004047812 */ /* 0x000fc800078ec0ff */
[----:B------:R-:W-:Y:S01]  /*0160*/  IADD3 R19, R5, -R4, RZ ;  /* 0x8000000405137210 */ /* 0x000fe20007ffe0ff */
[----:B-1----:R-:W-:-:S04]  /*0170*/  IMAD.WIDE R8, R23, 0x4, R2 ;  /* 0x0000000417087825 */ /* 0x002fc800078e0202 */
[----:B------:R-:W-:Y:S01]  /*0180*/  IMAD.WIDE R10, R19, 0x4, R2 ;  /* 0x00000004130a7825 */ /* 0x000fe200078e0202 */
[----:B------:R-:W3:Y:S01]  /*0190*/  LDG.E.EL R20, desc[UR4][R8.64] ;  /* 0x0000000408147981 */ /* 0x000ee2000c2e1900 */
[----:B------:R-:W1:Y:S03]  /*01a0*/  LDC.64 R2, c[0x0][0x228] ;  /* 0x00008a00ff027b82 */ /* 0x000e660000000a00 */
[----:B------:R-:W3:Y:S01]  /*01b0*/  LDG.E.EL R21, desc[UR4][R10.64] ;  /* 0x000000040a157981 */ /* 0x000ee2000c2e1900 */
[----:B--2---:R-:W-:-:S04]  /*01c0*/  IMAD.WIDE R26, R23, 0x4, R16 ;  /* 0x00000004171a7825 */ /* 0x004fc800078e0210 */
[----:B----4-:R-:W-:Y:S01]  /*01d0*/  IMAD.WIDE R14, R18, 0x4, R14 ;  /* 0x00000004120e7825 */ /* 0x010fe200078e020e */
[----:B------:R-:W2:Y:S04]  /*01e0*/  LDG.E.EL R0, desc[UR4][R26.64] ;  /* 0x000000041a007981 */ /* 0x000ea8000c2e1900 */
[----:B------:R-:W2:Y:S01]  /*01f0*/  LDG.E.128 R4, desc[UR4][R14.64] ;  /* 0x000000040e047981 */ /* 0x000ea2000c1e1d00 */
[----:B------:R-:W-:-:S03]  /*0200*/  IMAD.WIDE R16, R19, 0x4, R16 ;  /* 0x0000000413107825 */ /* 0x000fc600078e0210 */
[----:B------:R-:W4:Y:S04]  /*0210*/  LDG.E.128 R8, desc[UR4][R14.64+0x800] ;  /* 0x000800040e087981 */ /* 0x000f28000c1e1d00 */
[----:B------:R-:W4:Y:S01]  /*0220*/  LDG.E.EL R16, desc[UR4][R16.64] ;  /* 0x0000000410107981 */ /* 0x000f22000c2e1900 */
[----:B01----:R-:W-:-:S04]  /*0230*/  IMAD.WIDE R24, R23, 0x4, R2 ;  /* 0x0000000417187825 */ /* 0x003fc800078e0202 */
[----:B-----5:R-:W-:Y:S02]  /*0240*/  IMAD.WIDE R22, R23, 0x4, R12 ;  /* 0x0000000417167825 */ /* 0x020fe400078e020c */
[----:B------:R-:W5:Y:S04]  /*0250*/  LDG.E.EL R24, desc[UR4][R24.64] ;  /* 0x0000000418187981 */ /* 0x000f68000c2e1900 */
[----:B------:R-:W5:Y:S01]  /*0260*/  LDG.E.EL R23, desc[UR4][R22.64] ;  /* 0x0000000416177981 */ /* 0x000f62000c2e1900 */
[----:B------:R-:W-:-:S04]  /*0270*/  IMAD.WIDE R2, R19, 0x4, R2 ;  /* 0x0000000413027825 */ /* 0x000fc800078e0202 */
[----:B------:R-:W-:Y:S02]  /*0280*/  IMAD.WIDE R28, R19, 0x4, R12 ;  /* 0x00000004131c7825 */ /* 0x000fe400078e020c */
[----:B------:R0:W4:Y:S04]  /*0290*/  LDG.E.EL R12, desc[UR4][R2.64] ;  /* 0x00000004020c7981 */ /* 0x000128000c2e1900 */
[----:B------:R-:W4:Y:S01]  /*02a0*/  LDG.E.EL R13, desc[UR4][R28.64] ;  /* 0x000000041c0d7981 */ /* 0x000f22000c2e1900 */
[----:B0-----:R-:W-:Y:S01]  /*02b0*/  HFMA2.MMA R3, -RZ, RZ, 1.625, 0 ;  /* 0x3e800000ff037435 */ /* 0x001fe200000001ff */
[----:B---3--:R-:W-:-:S04]  /*02c0*/  FADD R20, R20, 9.9999997473787516356e-06 ;  /* 0x3727c5ac14147421 */ /* 0x008fc80000000000 */
[----:B------:R-:W0:Y:S01]  /*02d0*/  MUFU.SQRT R19, R20 ;  /* 0x0000001400137308 */ /* 0x000e220000002000 */
[----:B------:R-:W-:-:S07]  /*02e0*/  FADD R21, R21, 9.9999997473787516356e-06 ;  /* 0x3727c5ac15157421 */ /* 0x000fce0000000000 */
[----:B------:R-:W1:Y:S01]  /*02f0*/  MUFU.SQRT R25, R21 ;  /* 0x0000001500197308 */ /* 0x000e620000002000 */
[C---:B0-----:R-:W-:Y:S02]  /*0300*/  FSETP.GT.AND P0, PT, R19.reuse, 8.50705917302346158658e+37, PT ;  /* 0x7e8000001300780b */ /* 0x041fe40003f04000 */
[----:B------:R-:W-:Y:S02]  /*0310*/  FSETP.GEU.AND P2, PT, R19, 1.175494350822287508e-38, PT ;  /* 0x008000001300780b */ /* 0x000fe40003f4e000 */
[C---:B-1----:R-:W-:Y:S02]  /*0320*/  FSETP.GT.AND P1, PT, R25.reuse, 8.50705917302346158658e+37, PT ;  /* 0x7e8000001900780b */ /* 0x042fe40003f24000 */
[----:B------:R-:W-:-:S07]  /*0330*/  FSETP.GEU.AND P3, PT, R25, 1.175494350822287508e-38, PT ;  /* 0x008000001900780b */ /* 0x000fce0003f6e000 */
[----:B------:R-:W-:-:S04]  /*0340*/  @P0 FMUL R19, R19, 0.25 ;  /* 0x3e80000013130820 */ /* 0x000fc80000400000 */
[----:B------:R-:W-:Y:S01]  /*0350*/  @!P2 FMUL R19, R19, 16777216 ;  /* 0x4b8000001313a820 */ /* 0x000fe20000400000 */
[----:B------:R-:W-:-:S05]  /*0360*/  @P1 FMUL R25, R25, 0.25 ;  /* 0x3e80000019191820 */ /* 0x000fca0000400000 */
[----:B------:R-:W0:Y:S01]  /*0370*/  MUFU.RCP R19, R19 ;  /* 0x0000001300137308 */ /* 0x000e220000001000 */
[----:B------:R-:W-:Y:S01]  /*0380*/  @!P3 FMUL R25, R25, 16777216 ;  /* 0x4b8000001919b820 */ /* 0x000fe20000400000 */
[----:B------:R-:W-:-:S06]  /*0390*/  FSEL R2, R3, 1, P0 ;  /* 0x3f80000003027808 */ /* 0x000fcc0000000000 */
[----:B------:R-:W1:Y:S01]  /*03a0*/  MUFU.RCP R14, R25 ;  /* 0x00000019000e7308 */ /* 0x000e620000001000 */
[----:B------:R-:W-:Y:S01]  /*03b0*/  FSEL R3, R3, 1, P1 ;  /* 0x3f80000003037808 */ /* 0x000fe20000800000 */
[----:B------:R-:W-:Y:S01]  /*03c0*/  @!P2 FMUL R2, R2, 16777216 ;  /* 0x4b8000000202a820 */ /* 0x000fe20000400000 */
[----:B--2---:R-:W-:-:S03]  /*03d0*/  FADD R4, R4, -R0 ;  /* 0x8000000004047221 */ /* 0x004fc60000000000 */
[----:B------:R-:W-:Y:S01]  /*03e0*/  @!P3 FMUL R3, R3, 16777216 ;  /* 0x4b8000000303b820 */ /* 0x000fe20000400000 */
[----:B0-----:R-:W-:Y:S01]  /*03f0*/  FMUL R15, R19, R2 ;  /* 0x00000002130f7220 */ /* 0x001fe20000400000 */
[--C-:B------:R-:W-:Y:S01]  /*0400*/  FADD R20, R5, -R0.reuse ;  /* 0x8000000005147221 */ /* 0x100fe20000000000 */
[--C-:B------:R-:W-:Y:S01]  /*0410*/  FADD R6, R6, -R0.reuse ;  /* 0x8000000006067221 */ /* 0x100fe20000000000 */
[----:B------:R-:W-:Y:S01]  /*0420*/  FADD R0, R7, -R0 ;  /* 0x8000000007007221 */ /* 0x000fe20000000000 */
[C---:B------:R-:W-:Y:S01]  /*0430*/  FMUL R5, R15.reuse, R4 ;  /* 0x000000040f057220 */ /* 0x040fe20000400000 */
[C---:B------:R-:W-:Y:S01]  /*0440*/  FMUL R4, R15.reuse, R20 ;  /* 0x000000140f047220 */ /* 0x040fe20000400000 */
[----:B-1----:R-:W-:Y:S02]  /*0450*/  FMUL R14, R14, R3 ;  /* 0x000000030e0e7220 */ /* 0x002fe40000400000 */
[----:B------:R-:W0:Y:S01]  /*0460*/  LDC.64 R2, c[0x0][0x238] ;  /* 0x00008e00ff027b82 */ /* 0x000e220000000a00 */
[C---:B------:R-:W-:Y:S01]  /*0470*/  FMUL R20, R15.reuse, R6 ;  /* 0x000000060f147220 */ /* 0x040fe20000400000 */
[----:B------:R-:W-:Y:S01]  /*0480*/  FMUL R6, R15, R0 ;  /* 0x000000000f067220 */ /* 0x000fe20000400000 */
[--C-:B----4-:R-:W-:Y:S01]  /*0490*/  FADD R7, R8, -R16.reuse ;  /* 0x8000001008077221 */ /* 0x110fe20000000000 */
[--C-:B------:R-:W-:Y:S01]  /*04a0*/  FADD R9, R9, -R16.reuse ;  /* 0x8000001009097221 */ /* 0x100fe20000000000 */
[--C-:B------:R-:W-:Y:S01]  /*04b0*/  FADD R15, R10, -R16.reuse ;  /* 0x800000100a0f7221 */ /* 0x100fe20000000000 */
[C-C-:B-----5:R-:W-:Y:S01]  /*04c0*/  FFMA R0, R24.reuse, R5, R23.reuse ;  /* 0x0000000518007223 */ /* 0x160fe20000000017 */
[----:B------:R-:W-:Y:S01]  /*04d0*/  FADD R11, R11, -R16 ;  /* 0x800000100b0b7221 */ /* 0x000fe20000000000 */
[C-C-:B------:R-:W-:Y:S01]  /*04e0*/  FFMA R4, R24.reuse, R4, R23.reuse ;  /* 0x0000000418047223 */ /* 0x140fe20000000017 */
[C-C-:B------:R-:W-:Y:S01]  /*04f0*/  FFMA R5, R24.reuse, R20, R23.reuse ;  /* 0x0000001418057223 */ /* 0x140fe20000000017 */
[----:B------:R-:W-:Y:S01]  /*0500*/  FFMA R23, R24, R6, R23 ;  /* 0x0000000618177223 */ /* 0x000fe20000000017 */
[C---:B------:R-:W-:Y:S01]  /*0510*/  FMUL R7, R14.reuse, R7 ;  /* 0x000000070e077220 */ /* 0x040fe20000400000 */
[C---:B------:R-:W-:Y:S01]  /*0520*/  FMUL R8, R14.reuse, R9 ;  /* 0x000000090e087220 */ /* 0x040fe20000400000 */
[C---:B------:R-:W-:Y:S01]  /*0530*/  FMUL R6, R14.reuse, R15 ;  /* 0x0000000f0e067220 */ /* 0x040fe20000400000 */
[----:B------:R-:W-:Y:S01]  /*0540*/  FMUL R14, R14, R11 ;  /* 0x0000000b0e0e7220 */ /* 0x000fe20000400000 */
[C-C-:B------:R-:W-:Y:S01]  /*0550*/  FFMA R9, R12.reuse, R7, R13.reuse ;  /* 0x000000070c097223 */ /* 0x140fe2000000000d */
[C-C-:B------:R-:W-:Y:S01]  /*0560*/  FFMA R8, R12.reuse, R8, R13.reuse ;  /* 0x000000080c087223 */ /* 0x140fe2000000000d */
[C-C-:B------:R-:W-:Y:S01]  /*0570*/  FFMA R10, R12.reuse, R6, R13.reuse ;  /* 0x000000060c0a7223 */ /* 0x140fe2000000000d */
[----:B------:R-:W-:Y:S01]  /*0580*/  FFMA R14, R12, R14, R13 ;  /* 0x0000000e0c0e7223 */ /* 0x000fe2000000000d */
[----:B------:R-:W-:-:S02]  /*0590*/  FSETP.GEU.AND P6, PT, R23, RZ, PT ;  /* 0x000000ff1700720b */ /* 0x000fc40003fce000 */
[----:B------:R-:W-:Y:S02]  /*05a0*/  FSETP.GEU.AND P0, PT, R5, RZ, PT ;  /* 0x000000ff0500720b */ /* 0x000fe40003f0e000 */
[----:B------:R-:W-:Y:S02]  /*05b0*/  FSETP.GEU.AND P1, PT, R4, RZ, PT ;  /* 0x000000ff0400720b */ /* 0x000fe40003f2e000 */
[----:B------:R-:W-:Y:S02]  /*05c0*/  FSETP.GEU.AND P3, PT, R14, RZ, PT ;  /* 0x000000ff0e00720b */ /* 0x000fe40003f6e000 */
[----:B------:R-:W-:Y:S02]  /*05d0*/  SEL R7, R23, RZ, P6 ;  /* 0x000000ff17077207 */ /* 0x000fe40003000000 */
[----:B------:R-:W-:Y:S02]  /*05e0*/  FSETP.GEU.AND P2, PT, R0, RZ, PT ;  /* 0x000000ff0000720b */ /* 0x000fe40003f4e000 */
[----:B------:R-:W-:-:S02]  /*05f0*/  FSETP.GEU.AND P4, PT, R10, RZ, PT ;  /* 0x000000ff0a00720b */ /* 0x000fc40003f8e000 */
[----:B------:R-:W-:Y:S02]  /*0600*/  FSETP.GEU.AND P5, PT, R9, RZ, PT ;  /* 0x000000ff0900720b */ /* 0x000fe40003fae000 */
[----:B------:R-:W-:Y:S02]  /*0610*/  FSETP.GEU.AND P6, PT, R8, RZ, PT ;  /* 0x000000ff0800720b */ /* 0x000fe40003fce000 */
[----:B------:R-:W-:Y:S01]  /*0620*/  SEL R6, R5, RZ, P0 ;  /* 0x000000ff05067207 */ /* 0x000fe20000000000 */
[----:B0-----:R-:W-:Y:S01]  /*0630*/  IMAD.WIDE R2, R18, 0x4, R2 ;  /* 0x0000000412027825 */ /* 0x001fe200078e0202 */
[----:B------:R-:W-:Y:S02]  /*0640*/  SEL R5, R4, RZ, P1 ;  /* 0x000000ff04057207 */ /* 0x000fe40000800000 */
[----:B------:R-:W-:Y:S02]  /*0650*/  SEL R15, R14, RZ, P3 ;  /* 0x000000ff0e0f7207 */ /* 0x000fe40001800000 */
[----:B------:R-:W-:-:S02]  /*0660*/  SEL R4, R0, RZ, P2 ;  /* 0x000000ff00047207 */ /* 0x000fc40001000000 */
[----:B------:R-:W-:Y:S02]  /*0670*/  SEL R14, R10, RZ, P4 ;  /* 0x000000ff0a0e7207 */ /* 0x000fe40002000000 */
[----:B------:R-:W-:Y:S02]  /*0680*/  SEL R12, R9, RZ, P5 ;  /* 0x000000ff090c7207 */ /* 0x000fe40002800000 */
[----:B------:R-:W-:Y:S01]  /*0690*/  SEL R13, R8, RZ, P6 ;  /* 0x000000ff080d7207 */ /* 0x000fe20003000000 */
[----:B------:R-:W-:Y:S04]  /*06a0*/  STG.E.128 desc[UR4][R2.64], R4 ;  /* 0x0000000402007986 */ /* 0x000fe8000c101d04 */
[----:B------:R-:W-:Y:S01]  /*06b0*/  STG.E.128 desc[UR4][R2.64+0x800], R12 ;  /* 0x0008000c02007986 */ /* 0x000fe2000c101d04 */
[----:B------:R-:W-:Y:S05]  /*06c0*/  EXIT ;  /* 0x000000000000794d */ /* 0x000fea0003800000 */
.L_x_0:
[----:B------:R-:W-:-:S00]  /*06d0*/  BRA `(.L_x_0) ;  /* 0xfffffffc00fc7947 */ /* 0x000fc0000383ffff */
[----:B------:R-:W-:-:S00]  /*06e0*/  NOP ;  /* 0x0000000000007918 */ /* 0x000fc00000000000 */
        /* <DEDUP_REMOVED lines=9> */
.L_x_1:


//--------------------- .nv.global.init           --------------------------
	.section	.nv.global.init,"aw",@progbits
.nv.global.init:
	.type		_$_str,@object
	.size		_$_str,(_$_str_$_2 - _$_str)
_$_str:
        /*0000*/ 	.byte	0x5f, 0x5f, 0x43, 0x55, 0x44, 0x41, 0x5f, 0x46, 0x54, 0x5a, 0x00
	.type		_$_str_$_2,@object
	.size		_$_str_$_2,(.L_1 - _$_str_$_2)
_$_str_$_2:
        /*000b*/ 	.byte	0x5f, 0x5f, 0x43, 0x55, 0x44, 0x41, 0x5f, 0x50, 0x52, 0x45, 0x43, 0x5f, 0x53, 0x51, 0x52, 0x54
        /*001b*/ 	.byte	0x00
.L_1:


//--------------------- .nv.constant0.triton_poi_fused__native_batch_norm_legit_no_training_relu_0 --------------------------
	.section	.nv.constant0.triton_poi_fused__native_batch_norm_legit_no_training_relu_0,"a",@progbits
	.sectionflags	@""
	.align	4
.nv.constant0.triton_poi_fused__native_batch_norm_legit_no_training_relu_0:
	.zero		580
